//
// Generated by NVIDIA NVVM Compiler
//
// Compiler Build ID: CL-36424714
// Cuda compilation tools, release 13.0, V13.0.88
// Based on NVVM 20.0.0
//

.version 9.0
.target sm_100
.address_size 64

	// .globl	_Z14coeffSumKernelPN6thrust24THRUST_300001_SM_1000_NS7complexIfEEPKS2_ii
.global .align 1 .b8 _ZN34_INTERNAL_375f03e6_4_k_cu_8d297e6e4cuda3std3__45__cpo5beginE[1];
.global .align 1 .b8 _ZN34_INTERNAL_375f03e6_4_k_cu_8d297e6e4cuda3std3__45__cpo3endE[1];
.global .align 1 .b8 _ZN34_INTERNAL_375f03e6_4_k_cu_8d297e6e4cuda3std3__45__cpo6cbeginE[1];
.global .align 1 .b8 _ZN34_INTERNAL_375f03e6_4_k_cu_8d297e6e4cuda3std3__45__cpo4cendE[1];
.global .align 1 .b8 _ZN34_INTERNAL_375f03e6_4_k_cu_8d297e6e4cuda3std3__45__cpo6rbeginE[1];
.global .align 1 .b8 _ZN34_INTERNAL_375f03e6_4_k_cu_8d297e6e4cuda3std3__45__cpo4rendE[1];
.global .align 1 .b8 _ZN34_INTERNAL_375f03e6_4_k_cu_8d297e6e4cuda3std3__45__cpo7crbeginE[1];
.global .align 1 .b8 _ZN34_INTERNAL_375f03e6_4_k_cu_8d297e6e4cuda3std3__45__cpo5crendE[1];
.global .align 1 .b8 _ZN34_INTERNAL_375f03e6_4_k_cu_8d297e6e4cuda3std3__436_GLOBAL__N__375f03e6_4_k_cu_8d297e6e6ignoreE[1];
.global .align 1 .b8 _ZN34_INTERNAL_375f03e6_4_k_cu_8d297e6e4cuda3std3__419piecewise_constructE[1];
.global .align 1 .b8 _ZN34_INTERNAL_375f03e6_4_k_cu_8d297e6e4cuda3std3__48in_placeE[1];
.global .align 1 .b8 _ZN34_INTERNAL_375f03e6_4_k_cu_8d297e6e4cuda3std3__420unreachable_sentinelE[1];
.global .align 1 .b8 _ZN34_INTERNAL_375f03e6_4_k_cu_8d297e6e4cuda3std6ranges3__45__cpo4swapE[1];
.global .align 1 .b8 _ZN34_INTERNAL_375f03e6_4_k_cu_8d297e6e4cuda3std6ranges3__45__cpo9iter_moveE[1];
.global .align 1 .b8 _ZN34_INTERNAL_375f03e6_4_k_cu_8d297e6e4cuda3std6ranges3__45__cpo5beginE[1];
.global .align 1 .b8 _ZN34_INTERNAL_375f03e6_4_k_cu_8d297e6e4cuda3std6ranges3__45__cpo3endE[1];
.global .align 1 .b8 _ZN34_INTERNAL_375f03e6_4_k_cu_8d297e6e4cuda3std6ranges3__45__cpo6cbeginE[1];
.global .align 1 .b8 _ZN34_INTERNAL_375f03e6_4_k_cu_8d297e6e4cuda3std6ranges3__45__cpo4cendE[1];
.global .align 1 .b8 _ZN34_INTERNAL_375f03e6_4_k_cu_8d297e6e4cuda3std6ranges3__45__cpo7advanceE[1];
.global .align 1 .b8 _ZN34_INTERNAL_375f03e6_4_k_cu_8d297e6e4cuda3std6ranges3__45__cpo9iter_swapE[1];
.global .align 1 .b8 _ZN34_INTERNAL_375f03e6_4_k_cu_8d297e6e4cuda3std6ranges3__45__cpo4nextE[1];
.global .align 1 .b8 _ZN34_INTERNAL_375f03e6_4_k_cu_8d297e6e4cuda3std6ranges3__45__cpo4prevE[1];
.global .align 1 .b8 _ZN34_INTERNAL_375f03e6_4_k_cu_8d297e6e4cuda3std6ranges3__45__cpo4dataE[1];
.global .align 1 .b8 _ZN34_INTERNAL_375f03e6_4_k_cu_8d297e6e4cuda3std6ranges3__45__cpo5cdataE[1];
.global .align 1 .b8 _ZN34_INTERNAL_375f03e6_4_k_cu_8d297e6e4cuda3std6ranges3__45__cpo4sizeE[1];
.global .align 1 .b8 _ZN34_INTERNAL_375f03e6_4_k_cu_8d297e6e4cuda3std6ranges3__45__cpo5ssizeE[1];
.global .align 1 .b8 _ZN34_INTERNAL_375f03e6_4_k_cu_8d297e6e4cuda3std6ranges3__45__cpo8distanceE[1];
.global .align 1 .b8 _ZN34_INTERNAL_375f03e6_4_k_cu_8d297e6e6thrust24THRUST_300001_SM_1000_NS6system6detail10sequential3seqE[1];

.visible .entry _Z14coeffSumKernelPN6thrust24THRUST_300001_SM_1000_NS7complexIfEEPKS2_ii(
	.param .u64 .ptr .align 1 _Z14coeffSumKernelPN6thrust24THRUST_300001_SM_1000_NS7complexIfEEPKS2_ii_param_0,
	.param .u64 .ptr .align 1 _Z14coeffSumKernelPN6thrust24THRUST_300001_SM_1000_NS7complexIfEEPKS2_ii_param_1,
	.param .u32 _Z14coeffSumKernelPN6thrust24THRUST_300001_SM_1000_NS7complexIfEEPKS2_ii_param_2,
	.param .u32 _Z14coeffSumKernelPN6thrust24THRUST_300001_SM_1000_NS7complexIfEEPKS2_ii_param_3
)
{
	.reg .pred 	%p<11>;
	.reg .b32 	%r<29>;
	.reg .b32 	%f<159>;
	.reg .b64 	%rd<29>;

	ld.param.u64 	%rd9, [_Z14coeffSumKernelPN6thrust24THRUST_300001_SM_1000_NS7complexIfEEPKS2_ii_param_0];
	ld.param.u64 	%rd10, [_Z14coeffSumKernelPN6thrust24THRUST_300001_SM_1000_NS7complexIfEEPKS2_ii_param_1];
	ld.param.u32 	%r18, [_Z14coeffSumKernelPN6thrust24THRUST_300001_SM_1000_NS7complexIfEEPKS2_ii_param_2];
	ld.param.u32 	%r17, [_Z14coeffSumKernelPN6thrust24THRUST_300001_SM_1000_NS7complexIfEEPKS2_ii_param_3];
	cvta.to.global.u64 	%rd1, %rd10;
	mov.u32 	%r19, %tid.x;
	mov.u32 	%r20, %ctaid.x;
	mov.u32 	%r21, %ntid.x;
	mad.lo.s32 	%r1, %r20, %r21, %r19;
	setp.ge.s32 	%p1, %r1, %r18;
	@%p1 bra 	$L__BB0_15;
	mul.lo.s32 	%r22, %r17, %r1;
	cvt.s64.s32 	%rd2, %r22;
	setp.lt.s32 	%p2, %r17, 1;
	mov.f32 	%f157, 0f00000000;
	mov.f32 	%f158, %f157;
	@%p2 bra 	$L__BB0_14;
	and.b32  	%r2, %r17, 15;
	setp.lt.u32 	%p3, %r17, 16;
	mov.f32 	%f158, 0f00000000;
	mov.b32 	%r26, 0;
	mov.f32 	%f157, %f158;
	@%p3 bra 	$L__BB0_5;
	and.b32  	%r26, %r17, 2147483632;
	neg.s32 	%r24, %r26;
	shl.b64 	%rd11, %rd2, 3;
	add.s64 	%rd12, %rd11, %rd1;
	add.s64 	%rd27, %rd12, 64;
	mov.f32 	%f158, 0f00000000;
$L__BB0_4:
	.pragma "nounroll";
	ld.global.nc.v2.f32 	{%f31, %f32}, [%rd27+-64];
	add.f32 	%f33, %f158, %f31;
	add.f32 	%f34, %f157, %f32;
	ld.global.nc.v2.f32 	{%f35, %f36}, [%rd27+-56];
	add.f32 	%f37, %f33, %f35;
	add.f32 	%f38, %f34, %f36;
	ld.global.nc.v2.f32 	{%f39, %f40}, [%rd27+-48];
	add.f32 	%f41, %f37, %f39;
	add.f32 	%f42, %f38, %f40;
	ld.global.nc.v2.f32 	{%f43, %f44}, [%rd27+-40];
	add.f32 	%f45, %f41, %f43;
	add.f32 	%f46, %f42, %f44;
	ld.global.nc.v2.f32 	{%f47, %f48}, [%rd27+-32];
	add.f32 	%f49, %f45, %f47;
	add.f32 	%f50, %f46, %f48;
	ld.global.nc.v2.f32 	{%f51, %f52}, [%rd27+-24];
	add.f32 	%f53, %f49, %f51;
	add.f32 	%f54, %f50, %f52;
	ld.global.nc.v2.f32 	{%f55, %f56}, [%rd27+-16];
	add.f32 	%f57, %f53, %f55;
	add.f32 	%f58, %f54, %f56;
	ld.global.nc.v2.f32 	{%f59, %f60}, [%rd27+-8];
	add.f32 	%f61, %f57, %f59;
	add.f32 	%f62, %f58, %f60;
	ld.global.nc.v2.f32 	{%f63, %f64}, [%rd27];
	add.f32 	%f65, %f61, %f63;
	add.f32 	%f66, %f62, %f64;
	ld.global.nc.v2.f32 	{%f67, %f68}, [%rd27+8];
	add.f32 	%f69, %f65, %f67;
	add.f32 	%f70, %f66, %f68;
	ld.global.nc.v2.f32 	{%f71, %f72}, [%rd27+16];
	add.f32 	%f73, %f69, %f71;
	add.f32 	%f74, %f70, %f72;
	ld.global.nc.v2.f32 	{%f75, %f76}, [%rd27+24];
	add.f32 	%f77, %f73, %f75;
	add.f32 	%f78, %f74, %f76;
	ld.global.nc.v2.f32 	{%f79, %f80}, [%rd27+32];
	add.f32 	%f81, %f77, %f79;
	add.f32 	%f82, %f78, %f80;
	ld.global.nc.v2.f32 	{%f83, %f84}, [%rd27+40];
	add.f32 	%f85, %f81, %f83;
	add.f32 	%f86, %f82, %f84;
	ld.global.nc.v2.f32 	{%f87, %f88}, [%rd27+48];
	add.f32 	%f89, %f85, %f87;
	add.f32 	%f90, %f86, %f88;
	ld.global.nc.v2.f32 	{%f91, %f92}, [%rd27+56];
	add.f32 	%f158, %f89, %f91;
	add.f32 	%f157, %f90, %f92;
	add.s32 	%r24, %r24, 16;
	add.s64 	%rd27, %rd27, 128;
	setp.ne.s32 	%p4, %r24, 0;
	@%p4 bra 	$L__BB0_4;
$L__BB0_5:
	setp.eq.s32 	%p5, %r2, 0;
	@%p5 bra 	$L__BB0_14;
	and.b32  	%r8, %r17, 7;
	setp.lt.u32 	%p6, %r2, 8;
	@%p6 bra 	$L__BB0_8;
	cvt.u64.u32 	%rd13, %r26;
	add.s64 	%rd14, %rd13, %rd2;
	shl.b64 	%rd15, %rd14, 3;
	add.s64 	%rd16, %rd1, %rd15;
	ld.global.nc.v2.f32 	{%f94, %f95}, [%rd16];
	add.f32 	%f96, %f158, %f94;
	add.f32 	%f97, %f157, %f95;
	ld.global.nc.v2.f32 	{%f98, %f99}, [%rd16+8];
	add.f32 	%f100, %f96, %f98;
	add.f32 	%f101, %f97, %f99;
	ld.global.nc.v2.f32 	{%f102, %f103}, [%rd16+16];
	add.f32 	%f104, %f100, %f102;
	add.f32 	%f105, %f101, %f103;
	ld.global.nc.v2.f32 	{%f106, %f107}, [%rd16+24];
	add.f32 	%f108, %f104, %f106;
	add.f32 	%f109, %f105, %f107;
	ld.global.nc.v2.f32 	{%f110, %f111}, [%rd16+32];
	add.f32 	%f112, %f108, %f110;
	add.f32 	%f113, %f109, %f111;
	ld.global.nc.v2.f32 	{%f114, %f115}, [%rd16+40];
	add.f32 	%f116, %f112, %f114;
	add.f32 	%f117, %f113, %f115;
	ld.global.nc.v2.f32 	{%f118, %f119}, [%rd16+48];
	add.f32 	%f120, %f116, %f118;
	add.f32 	%f121, %f117, %f119;
	ld.global.nc.v2.f32 	{%f122, %f123}, [%rd16+56];
	add.f32 	%f158, %f120, %f122;
	add.f32 	%f157, %f121, %f123;
	add.s32 	%r26, %r26, 8;
$L__BB0_8:
	setp.eq.s32 	%p7, %r8, 0;
	@%p7 bra 	$L__BB0_14;
	and.b32  	%r11, %r17, 3;
	setp.lt.u32 	%p8, %r8, 4;
	@%p8 bra 	$L__BB0_11;
	cvt.u64.u32 	%rd17, %r26;
	add.s64 	%rd18, %rd17, %rd2;
	shl.b64 	%rd19, %rd18, 3;
	add.s64 	%rd20, %rd1, %rd19;
	ld.global.nc.v2.f32 	{%f125, %f126}, [%rd20];
	add.f32 	%f127, %f158, %f125;
	add.f32 	%f128, %f157, %f126;
	ld.global.nc.v2.f32 	{%f129, %f130}, [%rd20+8];
	add.f32 	%f131, %f127, %f129;
	add.f32 	%f132, %f128, %f130;
	ld.global.nc.v2.f32 	{%f133, %f134}, [%rd20+16];
	add.f32 	%f135, %f131, %f133;
	add.f32 	%f136, %f132, %f134;
	ld.global.nc.v2.f32 	{%f137, %f138}, [%rd20+24];
	add.f32 	%f158, %f135, %f137;
	add.f32 	%f157, %f136, %f138;
	add.s32 	%r26, %r26, 4;
$L__BB0_11:
	setp.eq.s32 	%p9, %r11, 0;
	@%p9 bra 	$L__BB0_14;
	cvt.u64.u32 	%rd21, %r26;
	add.s64 	%rd22, %rd2, %rd21;
	shl.b64 	%rd23, %rd22, 3;
	add.s64 	%rd28, %rd1, %rd23;
	neg.s32 	%r28, %r11;
$L__BB0_13:
	.pragma "nounroll";
	ld.global.nc.v2.f32 	{%f139, %f140}, [%rd28];
	add.f32 	%f158, %f158, %f139;
	add.f32 	%f157, %f157, %f140;
	add.s64 	%rd28, %rd28, 8;
	add.s32 	%r28, %r28, 1;
	setp.ne.s32 	%p10, %r28, 0;
	@%p10 bra 	$L__BB0_13;
$L__BB0_14:
	cvta.to.global.u64 	%rd24, %rd9;
	mul.wide.s32 	%rd25, %r1, 8;
	add.s64 	%rd26, %rd24, %rd25;
	st.global.v2.f32 	[%rd26], {%f158, %f157};
$L__BB0_15:
	ret;

}


// ===== COMPILED SASS (sm_100) =====

	.target	sm_100

	.elftype	@"ET_EXEC"


//--------------------- .note.nv.tkinfo           --------------------------
	.section	.note.nv.tkinfo,"",@"SHT_NOTE"
	.sectionflags	@"SHF_NOTE_NV_TKINFO"
	.tkinfo
        /*0018*/ 	.word	0x00000002
        /*0030*/ 	.string	""
        /*0030*/ 	.string	"ptxas"
        /*0030*/ 	.string	"Cuda compilation tools, release 13.0, V13.0.88"
        /*0030*/ 	.string	"Build cuda_13.0.r13.0/compiler.36424714_0"
        /*0030*/ 	.string	"-arch sm_100 -m 64 "



//--------------------- .note.nv.cuinfo           --------------------------
	.section	.note.nv.cuinfo,"",@"SHT_NOTE"
	.sectionflags	@"SHF_NOTE_NV_CUINFO"
        /*0018*/ 	.short	0x0002
        /*001a*/ 	.short	0x0064
        /*001c*/ 	.short	0x0082
	.zero		2


//--------------------- .nv.info                  --------------------------
	.section	.nv.info,"",@"SHT_CUDA_INFO"
	.align	4


	//----- nvinfo : EIATTR_REGCOUNT
	.align		4
        /*0000*/ 	.byte	0x04, 0x2f
        /*0002*/ 	.short	(.L_29 - .L_28)
	.align		4
.L_28:
        /*0004*/ 	.word	index@(_Z14coeffSumKernelPN6thrust24THRUST_300001_SM_1000_NS7complexIfEEPKS2_ii)
        /*0008*/ 	.word	0x0000001e


	//----- nvinfo : EIATTR_FRAME_SIZE
	.align		4
.L_29:
        /*000c*/ 	.byte	0x04, 0x11
        /*000e*/ 	.short	(.L_31 - .L_30)
	.align		4
.L_30:
        /*0010*/ 	.word	index@(_Z14coeffSumKernelPN6thrust24THRUST_300001_SM_1000_NS7complexIfEEPKS2_ii)
        /*0014*/ 	.word	0x00000000


	//----- nvinfo : EIATTR_MIN_STACK_SIZE
	.align		4
.L_31:
        /*0018*/ 	.byte	0x04, 0x12
        /*001a*/ 	.short	(.L_33 - .L_32)
	.align		4
.L_32:
        /*001c*/ 	.word	index@(_Z14coeffSumKernelPN6thrust24THRUST_300001_SM_1000_NS7complexIfEEPKS2_ii)
        /*0020*/ 	.word	0x00000000
.L_33:


//--------------------- .nv.compat                --------------------------
	.section	.nv.compat,"",@"SHT_CUDA_COMPAT_INFO"
	.align	4
        /*0000*/ 	.byte	0x02, 0x09, 0x00, 0x00, 0x02, 0x02, 0x01, 0x00, 0x02, 0x05, 0x05, 0x00, 0x03, 0x07, 0x01, 0x01
        /*0010*/ 	.byte	0x02, 0x03, 0x00, 0x00, 0x02, 0x06, 0x01, 0x00, 0x04, 0x0b, 0x08, 0x00, 0x09, 0x00, 0x00, 0x00
        /*0020*/ 	.byte	0x00, 0x00, 0x00, 0x00


//--------------------- .nv.info._Z14coeffSumKernelPN6thrust24THRUST_300001_SM_1000_NS7complexIfEEPKS2_ii --------------------------
	.section	.nv.info._Z14coeffSumKernelPN6thrust24THRUST_300001_SM_1000_NS7complexIfEEPKS2_ii,"",@"SHT_CUDA_INFO"
	.sectionflags	@""
	.align	4


	//----- nvinfo : EIATTR_CUDA_API_VERSION
	.align		4
        /*0000*/ 	.byte	0x04, 0x37
        /*0002*/ 	.short	(.L_35 - .L_34)
.L_34:
        /*0004*/ 	.word	0x00000082


	//----- nvinfo : EIATTR_KPARAM_INFO
	.align		4
.L_35:
        /*0008*/ 	.byte	0x04, 0x17
        /*000a*/ 	.short	(.L_37 - .L_36)
.L_36:
        /*000c*/ 	.word	0x00000000
        /*0010*/ 	.short	0x0003
        /*0012*/ 	.short	0x0014
        /*0014*/ 	.byte	0x00, 0xf0, 0x11, 0x00


	//----- nvinfo : EIATTR_KPARAM_INFO
	.align		4
.L_37:
        /*0018*/ 	.byte	0x04, 0x17
        /*001a*/ 	.short	(.L_39 - .L_38)
.L_38:
        /*001c*/ 	.word	0x00000000
        /*0020*/ 	.short	0x0002
        /*0022*/ 	.short	0x0010
        /*0024*/ 	.byte	0x00, 0xf0, 0x11, 0x00


	//----- nvinfo : EIATTR_KPARAM_INFO
	.align		4
.L_39:
        /*0028*/ 	.byte	0x04, 0x17
        /*002a*/ 	.short	(.L_41 - .L_40)
.L_40:
        /*002c*/ 	.word	0x00000000
        /*0030*/ 	.short	0x0001
        /*0032*/ 	.short	0x0008
        /*0034*/ 	.byte	0x00, 0xf5, 0x21, 0x00


	//----- nvinfo : EIATTR_KPARAM_INFO
	.align		4
.L_41:
        /*0038*/ 	.byte	0x04, 0x17
        /*003a*/ 	.short	(.L_43 - .L_42)
.L_42:
        /*003c*/ 	.word	0x00000000
        /*0040*/ 	.short	0x0000
        /*0042*/ 	.short	0x0000
        /*0044*/ 	.byte	0x00, 0xf5, 0x21, 0x00


	//----- nvinfo : EIATTR_SPARSE_MMA_MASK
	.align		4
.L_43:
        /*0048*/ 	.byte	0x03, 0x50
        /*004a*/ 	.short	0x0000


	//----- nvinfo : EIATTR_MAXREG_COUNT
	.align		4
        /*004c*/ 	.byte	0x03, 0x1b
        /*004e*/ 	.short	0x00ff


	//----- nvinfo : EIATTR_MERCURY_ISA_VERSION
	.align		4
        /*0050*/ 	.byte	0x03, 0x5f
        /*0052*/ 	.short	0x0101


	//----- nvinfo : EIATTR_VRC_CTA_INIT_COUNT
	.align		4
        /*0054*/ 	.byte	0x02, 0x4a
	.zero		1
	.zero		1


	//----- nvinfo : EIATTR_EXIT_INSTR_OFFSETS
	.align		4
        /*0058*/ 	.byte	0x04, 0x1c
        /*005a*/ 	.short	(.L_45 - .L_44)


	//   ....[0]....
.L_44:
        /*005c*/ 	.word	0x00000070


	//   ....[1]....
        /*0060*/ 	.word	0x00000a00


	//----- nvinfo : EIATTR_CBANK_PARAM_SIZE
	.align		4
.L_45:
        /*0064*/ 	.byte	0x03, 0x19
        /*0066*/ 	.short	0x0018


	//----- nvinfo : EIATTR_PARAM_CBANK
	.align		4
        /*0068*/ 	.byte	0x04, 0x0a
        /*006a*/ 	.short	(.L_47 - .L_46)
	.align		4
.L_46:
        /*006c*/ 	.word	index@(.nv.constant0._Z14coeffSumKernelPN6thrust24THRUST_300001_SM_1000_NS7complexIfEEPKS2_ii)
        /*0070*/ 	.short	0x0380
        /*0072*/ 	.short	0x0018


	//----- nvinfo : EIATTR_SW_WAR
	.align		4
.L_47:
        /*0074*/ 	.byte	0x04, 0x36
        /*0076*/ 	.short	(.L_49 - .L_48)
.L_48:
        /*0078*/ 	.word	0x00000008
.L_49:


//--------------------- .nv.callgraph             --------------------------
	.section	.nv.callgraph,"",@"SHT_CUDA_CALLGRAPH"
	.align	4
	.sectionentsize	8
	.align		4
        /*0000*/ 	.word	0x00000000
	.align		4
        /*0004*/ 	.word	0xffffffff
	.align		4
        /*0008*/ 	.word	0x00000000
	.align		4
        /*000c*/ 	.word	0xfffffffe
	.align		4
        /*0010*/ 	.word	0x00000000
	.align		4
        /*0014*/ 	.word	0xfffffffd
	.align		4
        /*0018*/ 	.word	0x00000000
	.align		4
        /*001c*/ 	.word	0xfffffffc


//--------------------- .nv.constant4             --------------------------
	.section	.nv.constant4,"a",@progbits
	.align	8
	.align		8
.nv.constant4:
        /*0000*/ 	.dword	_ZN34_INTERNAL_375f03e6_4_k_cu_8d297e6e4cuda3std3__45__cpo5beginE
	.align		8
        /*0008*/ 	.dword	_ZN34_INTERNAL_375f03e6_4_k_cu_8d297e6e4cuda3std3__45__cpo3endE
	.align		8
        /*0010*/ 	.dword	_ZN34_INTERNAL_375f03e6_4_k_cu_8d297e6e4cuda3std3__45__cpo6cbeginE
	.align		8
        /*0018*/ 	.dword	_ZN34_INTERNAL_375f03e6_4_k_cu_8d297e6e4cuda3std3__45__cpo4cendE
	.align		8
        /*0020*/ 	.dword	_ZN34_INTERNAL_375f03e6_4_k_cu_8d297e6e4cuda3std3__45__cpo6rbeginE
	.align		8
        /*0028*/ 	.dword	_ZN34_INTERNAL_375f03e6_4_k_cu_8d297e6e4cuda3std3__45__cpo4rendE
	.align		8
        /*0030*/ 	.dword	_ZN34_INTERNAL_375f03e6_4_k_cu_8d297e6e4cuda3std3__45__cpo7crbeginE
	.align		8
        /*0038*/ 	.dword	_ZN34_INTERNAL_375f03e6_4_k_cu_8d297e6e4cuda3std3__45__cpo5crendE
	.align		8
        /*0040*/ 	.dword	_ZN34_INTERNAL_375f03e6_4_k_cu_8d297e6e4cuda3std3__436_GLOBAL__N__375f03e6_4_k_cu_8d297e6e6ignoreE
	.align		8
        /*0048*/ 	.dword	_ZN34_INTERNAL_375f03e6_4_k_cu_8d297e6e4cuda3std3__419piecewise_constructE
	.align		8
        /*0050*/ 	.dword	_ZN34_INTERNAL_375f03e6_4_k_cu_8d297e6e4cuda3std3__48in_placeE
	.align		8
        /*0058*/ 	.dword	_ZN34_INTERNAL_375f03e6_4_k_cu_8d297e6e4cuda3std3__420unreachable_sentinelE
	.align		8
        /*0060*/ 	.dword	_ZN34_INTERNAL_375f03e6_4_k_cu_8d297e6e4cuda3std6ranges3__45__cpo4swapE
	.align		8
        /*0068*/ 	.dword	_ZN34_INTERNAL_375f03e6_4_k_cu_8d297e6e4cuda3std6ranges3__45__cpo9iter_moveE
	.align		8
        /*0070*/ 	.dword	_ZN34_INTERNAL_375f03e6_4_k_cu_8d297e6e4cuda3std6ranges3__45__cpo5beginE
	.align		8
        /*0078*/ 	.dword	_ZN34_INTERNAL_375f03e6_4_k_cu_8d297e6e4cuda3std6ranges3__45__cpo3endE
	.align		8
        /*0080*/ 	.dword	_ZN34_INTERNAL_375f03e6_4_k_cu_8d297e6e4cuda3std6ranges3__45__cpo6cbeginE
	.align		8
        /*0088*/ 	.dword	_ZN34_INTERNAL_375f03e6_4_k_cu_8d297e6e4cuda3std6ranges3__45__cpo4cendE
	.align		8
        /*0090*/ 	.dword	_ZN34_INTERNAL_375f03e6_4_k_cu_8d297e6e4cuda3std6ranges3__45__cpo7advanceE
	.align		8
        /*0098*/ 	.dword	_ZN34_INTERNAL_375f03e6_4_k_cu_8d297e6e4cuda3std6ranges3__45__cpo9iter_swapE
	.align		8
        /*00a0*/ 	.dword	_ZN34_INTERNAL_375f03e6_4_k_cu_8d297e6e4cuda3std6ranges3__45__cpo4nextE
	.align		8
        /*00a8*/ 	.dword	_ZN34_INTERNAL_375f03e6_4_k_cu_8d297e6e4cuda3std6ranges3__45__cpo4prevE
	.align		8
        /*00b0*/ 	.dword	_ZN34_INTERNAL_375f03e6_4_k_cu_8d297e6e4cuda3std6ranges3__45__cpo4dataE
	.align		8
        /*00b8*/ 	.dword	_ZN34_INTERNAL_375f03e6_4_k_cu_8d297e6e4cuda3std6ranges3__45__cpo5cdataE
	.align		8
        /*00c0*/ 	.dword	_ZN34_INTERNAL_375f03e6_4_k_cu_8d297e6e4cuda3std6ranges3__45__cpo4sizeE
	.align		8
        /*00c8*/ 	.dword	_ZN34_INTERNAL_375f03e6_4_k_cu_8d297e6e4cuda3std6ranges3__45__cpo5ssizeE
	.align		8
        /*00d0*/ 	.dword	_ZN34_INTERNAL_375f03e6_4_k_cu_8d297e6e4cuda3std6ranges3__45__cpo8distanceE
	.align		8
        /*00d8*/ 	.dword	_ZN34_INTERNAL_375f03e6_4_k_cu_8d297e6e6thrust24THRUST_300001_SM_1000_NS6system6detail10sequential3seqE


//--------------------- .text._Z14coeffSumKernelPN6thrust24THRUST_300001_SM_1000_NS7complexIfEEPKS2_ii --------------------------
	.section	.text._Z14coeffSumKernelPN6thrust24THRUST_300001_SM_1000_NS7complexIfEEPKS2_ii,"ax",@progbits
	.align	128
        .global         _Z14coeffSumKernelPN6thrust24THRUST_300001_SM_1000_NS7complexIfEEPKS2_ii
        .type           _Z14coeffSumKernelPN6thrust24THRUST_300001_SM_1000_NS7complexIfEEPKS2_ii,@function
        .size           _Z14coeffSumKernelPN6thrust24THRUST_300001_SM_1000_NS7complexIfEEPKS2_ii,(.L_x_7 - _Z14coeffSumKernelPN6thrust24THRUST_300001_SM_1000_NS7complexIfEEPKS2_ii)
        .other          _Z14coeffSumKernelPN6thrust24THRUST_300001_SM_1000_NS7complexIfEEPKS2_ii,@"STO_CUDA_ENTRY STV_DEFAULT"
_Z14coeffSumKernelPN6thrust24THRUST_300001_SM_1000_NS7complexIfEEPKS2_ii:
.text._Z14coeffSumKernelPN6thrust24THRUST_300001_SM_1000_NS7complexIfEEPKS2_ii:
[----:B------:R-:W-:Y:S01]  /*0000*/  LDC R1, c[0x0][0x37c] ;  /* 0x0000df00ff017b82 */ /* 0x000fe20000000800 */
[----:B------:R-:W0:Y:S07]  /*0010*/  S2R R0, SR_TID.X ;  /* 0x0000000000007919 */ /* 0x000e2e0000002100 */
[----:B------:R-:W0:Y:S01]  /*0020*/  S2UR UR4, SR_CTAID.X ;  /* 0x00000000000479c3 */ /* 0x000e220000002500 */
[----:B------:R-:W1:Y:S07]  /*0030*/  LDCU UR5, c[0x0][0x390] ;  /* 0x00007200ff0577ac */ /* 0x000e6e0008000800 */
[----:B------:R-:W0:Y:S02]  /*0040*/  LDC R3, c[0x0][0x360] ;  /* 0x0000d800ff037b82 */ /* 0x000e240000000800 */
[----:B0-----:R-:W-:-:S05]  /*0050*/  IMAD R0, R3, UR4, R0 ;  /* 0x0000000403007c24 */ /* 0x001fca000f8e0200 */
[----:B-1----:R-:W-:-:S13]  /*0060*/  ISETP.GE.AND P0, PT, R0, UR5, PT ;  /* 0x0000000500007c0c */ /* 0x002fda000bf06270 */
[----:B------:R-:W-:Y:S05]  /*0070*/  @P0 EXIT ;  /* 0x000000000000094d */ /* 0x000fea0003800000 */
[----:B------:R-:W0:Y:S01]  /*0080*/  LDCU UR5, c[0x0][0x394] ;  /* 0x00007280ff0577ac */ /* 0x000e220008000800 */
[----:B------:R-:W-:Y:S01]  /*0090*/  CS2R R14, SRZ ;  /* 0x00000000000e7805 */ /* 0x000fe2000001ff00 */
[----:B------:R-:W1:Y:S01]  /*00a0*/  LDCU.64 UR8, c[0x0][0x358] ;  /* 0x00006b00ff0877ac */ /* 0x000e620008000a00 */
[----:B0-----:R-:W-:-:S09]  /*00b0*/  UISETP.GE.AND UP0, UPT, UR5, 0x1, UPT ;  /* 0x000000010500788c */ /* 0x001fd2000bf06270 */
[----:B-1----:R-:W-:Y:S05]  /*00c0*/  BRA.U !UP0, `(.L_x_0) ;  /* 0x0000000908407547 */ /* 0x002fea000b800000 */
[----:B------:R-:W-:Y:S02]  /*00d0*/  UISETP.GE.U32.AND UP1, UPT, UR5, 0x10, UPT ;  /* 0x000000100500788c */ /* 0x000fe4000bf26070 */
[----:B------:R-:W-:Y:S01]  /*00e0*/  IMAD R20, R0, UR5, RZ ;  /* 0x0000000500147c24 */ /* 0x000fe2000f8e02ff */
[----:B------:R-:W-:Y:S01]  /*00f0*/  ULOP3.LUT UR6, UR5, 0xf, URZ, 0xc0, !UPT ;  /* 0x0000000f05067892 */ /* 0x000fe2000f8ec0ff */
[----:B------:R-:W-:Y:S01]  /*0100*/  CS2R R14, SRZ ;  /* 0x00000000000e7805 */ /* 0x000fe2000001ff00 */
[----:B------:R-:W-:Y:S02]  /*0110*/  UMOV UR4, URZ ;  /* 0x000000ff00047c82 */ /* 0x000fe40008000000 */
[----:B------:R-:W-:Y:S01]  /*0120*/  SHF.R.S32.HI R21, RZ, 0x1f, R20 ;  /* 0x0000001fff157819 */ /* 0x000fe20000011414 */
[----:B------:R-:W-:Y:S01]  /*0130*/  UISETP.NE.AND UP0, UPT, UR6, URZ, UPT ;  /* 0x000000ff0600728c */ /* 0x000fe2000bf05270 */
[----:B------:R-:W-:Y:S10]  /*0140*/  BRA.U !UP1, `(.L_x_1) ;  /* 0x0000000109f47547 */ /* 0x000ff4000b800000 */
[----:B------:R-:W0:Y:S01]  /*0150*/  LDCU.64 UR10, c[0x0][0x388] ;  /* 0x00007100ff0a77ac */ /* 0x000e220008000a00 */
[----:B------:R-:W-:Y:S01]  /*0160*/  HFMA2 R14, -RZ, RZ, 0, 0 ;  /* 0x00000000ff0e7431 */ /* 0x000fe200000001ff */
[----:B------:R-:W-:-:S04]  /*0170*/  ULOP3.LUT UR4, UR5, 0x7ffffff0, URZ, 0xc0, !UPT ;  /* 0x7ffffff005047892 */ /* 0x000fc8000f8ec0ff */
[----:B------:R-:W-:Y:S01]  /*0180*/  UIADD3 UR7, UPT, UPT, -UR4, URZ, URZ ;  /* 0x000000ff04077290 */ /* 0x000fe2000fffe1ff */
[----:B0-----:R-:W-:-:S04]  /*0190*/  LEA R2, P0, R20, UR10, 0x3 ;  /* 0x0000000a14027c11 */ /* 0x001fc8000f8018ff */
[----:B------:R-:W-:Y:S02]  /*01a0*/  IADD3 R2, P1, PT, R2, 0x40, RZ ;  /* 0x0000004002027810 */ /* 0x000fe40007f3e0ff */
[----:B------:R-:W-:-:S04]  /*01b0*/  LEA.HI.X R3, R20, UR11, R21, 0x3, P0 ;  /* 0x0000000b14037c11 */ /* 0x000fc800080f1c15 */
[----:B------:R-:W-:-:S07]  /*01c0*/  IADD3.X R3, PT, PT, RZ, R3, RZ, P1, !PT ;  /* 0x00000003ff037210 */ /* 0x000fce0000ffe4ff */
.L_x_2:
[----:B------:R-:W2:Y:S04]  /*01d0*/  LDG.E.64.CONSTANT R24, desc[UR8][R2.64+-0x40] ;  /* 0xffffc00802187981 */ /* 0x000ea8000c1e9b00 */
[----:B------:R-:W3:Y:S04]  /*01e0*/  LDG.E.64.CONSTANT R16, desc[UR8][R2.64+-0x38] ;  /* 0xffffc80802107981 */ /* 0x000ee8000c1e9b00 */
[----:B------:R-:W4:Y:S04]  /*01f0*/  LDG.E.64.CONSTANT R22, desc[UR8][R2.64+-0x30] ;  /* 0xffffd00802167981 */ /* 0x000f28000c1e9b00 */
[----:B------:R-:W5:Y:S04]  /*0200*/  LDG.E.64.CONSTANT R18, desc[UR8][R2.64+-0x28] ;  /* 0xffffd80802127981 */ /* 0x000f68000c1e9b00 */
[----:B------:R-:W5:Y:S04]  /*0210*/  LDG.E.64.CONSTANT R4, desc[UR8][R2.64+-0x20] ;  /* 0xffffe00802047981 */ /* 0x000f68000c1e9b00 */
[----:B------:R-:W5:Y:S04]  /*0220*/  LDG.E.64.CONSTANT R6, desc[UR8][R2.64+-0x18] ;  /* 0xffffe80802067981 */ /* 0x000f68000c1e9b00 */
[----:B------:R-:W5:Y:S04]  /*0230*/  LDG.E.64.CONSTANT R8, desc[UR8][R2.64+-0x10] ;  /* 0xfffff00802087981 */ /* 0x000f68000c1e9b00 */
[----:B------:R-:W5:Y:S04]  /*0240*/  LDG.E.64.CONSTANT R10, desc[UR8][R2.64+-0x8] ;  /* 0xfffff808020a7981 */ /* 0x000f68000c1e9b00 */
[----:B------:R-:W5:Y:S01]  /*0250*/  LDG.E.64.CONSTANT R12, desc[UR8][R2.64] ;  /* 0x00000008020c7981 */ /* 0x000f62000c1e9b00 */
[----:B--2---:R-:W-:Y:S01]  /*0260*/  FADD R27, R24, R14 ;  /* 0x0000000e181b7221 */ /* 0x004fe20000000000 */
[----:B------:R-:W-:-:S02]  /*0270*/  FADD R24, R25, R15 ;  /* 0x0000000f19187221 */ /* 0x000fc40000000000 */
[----:B------:R-:W2:Y:S01]  /*0280*/  LDG.E.64.CONSTANT R14, desc[UR8][R2.64+0x8] ;  /* 0x00000808020e7981 */ /* 0x000ea2000c1e9b00 */
[----:B---3--:R-:W-:Y:S01]  /*0290*/  FADD R27, R27, R16 ;  /* 0x000000101b1b7221 */ /* 0x008fe20000000000 */
[----:B------:R-:W-:Y:S02]  /*02a0*/  FADD R24, R24, R17 ;  /* 0x0000001118187221 */ /* 0x000fe40000000000 */
[----:B------:R-:W3:Y:S01]  /*02b0*/  LDG.E.64.CONSTANT R16, desc[UR8][R2.64+0x10] ;  /* 0x0000100802107981 */ /* 0x000ee2000c1e9b00 */
[----:B----4-:R-:W-:Y:S01]  /*02c0*/  FADD R27, R27, R22 ;  /* 0x000000161b1b7221 */ /* 0x010fe20000000000 */
[----:B------:R-:W-:Y:S02]  /*02d0*/  FADD R24, R24, R23 ;  /* 0x0000001718187221 */ /* 0x000fe40000000000 */
[----:B------:R-:W4:Y:S01]  /*02e0*/  LDG.E.64.CONSTANT R22, desc[UR8][R2.64+0x18] ;  /* 0x0000180802167981 */ /* 0x000f22000c1e9b00 */
[----:B-----5:R-:W-:Y:S01]  /*02f0*/  FADD R27, R27, R18 ;  /* 0x000000121b1b7221 */ /* 0x020fe20000000000 */
[----:B------:R-:W-:-:S02]  /*0300*/  FADD R24, R24, R19 ;  /* 0x0000001318187221 */ /* 0x000fc40000000000 */
[----:B------:R-:W5:Y:S01]  /*0310*/  LDG.E.64.CONSTANT R18, desc[UR8][R2.64+0x20] ;  /* 0x0000200802127981 */ /* 0x000f62000c1e9b00 */
[----:B------:R-:W-:Y:S01]  /*0320*/  FADD R27, R27, R4 ;  /* 0x000000041b1b7221 */ /* 0x000fe20000000000 */
[----:B------:R-:W-:Y:S02]  /*0330*/  FADD R26, R24, R5 ;  /* 0x00000005181a7221 */ /* 0x000fe40000000000 */
[----:B------:R-:W5:Y:S01]  /*0340*/  LDG.E.64.CONSTANT R24, desc[UR8][R2.64+0x28] ;  /* 0x0000280802187981 */ /* 0x000f62000c1e9b00 */
[----:B------:R-:W-:-:S03]  /*0350*/  FADD R27, R27, R6 ;  /* 0x000000061b1b7221 */ /* 0x000fc60000000000 */
[----:B------:R-:W5:Y:S01]  /*0360*/  LDG.E.64.CONSTANT R4, desc[UR8][R2.64+0x30] ;  /* 0x0000300802047981 */ /* 0x000f62000c1e9b00 */
[----:B------:R-:W-:Y:S01]  /*0370*/  FADD R26, R26, R7 ;  /* 0x000000071a1a7221 */ /* 0x000fe20000000000 */
[----:B------:R-:W-:Y:S02]  /*0380*/  FADD R27, R27, R8 ;  /* 0x000000081b1b7221 */ /* 0x000fe40000000000 */
[----:B------:R0:W5:Y:S01]  /*0390*/  LDG.E.64.CONSTANT R6, desc[UR8][R2.64+0x38] ;  /* 0x0000380802067981 */ /* 0x000162000c1e9b00 */
[----:B------:R-:W-:Y:S01]  /*03a0*/  FADD R26, R26, R9 ;  /* 0x000000091a1a7221 */ /* 0x000fe20000000000 */
[----:B------:R-:W-:Y:S01]  /*03b0*/  FADD R27, R27, R10 ;  /* 0x0000000a1b1b7221 */ /* 0x000fe20000000000 */
[----:B------:R-:W-:Y:S02]  /*03c0*/  UIADD3 UR7, UPT, UPT, UR7, 0x10, URZ ;  /* 0x0000001007077890 */ /* 0x000fe4000fffe0ff */
[----:B------:R-:W-:Y:S01]  /*03d0*/  FADD R26, R26, R11 ;  /* 0x0000000b1a1a7221 */ /* 0x000fe20000000000 */
[----:B------:R-:W-:Y:S01]  /*03e0*/  FADD R27, R27, R12 ;  /* 0x0000000c1b1b7221 */ /* 0x000fe20000000000 */
[----:B------:R-:W-:-:S02]  /*03f0*/  UISETP.NE.AND UP1, UPT, UR7, URZ, UPT ;  /* 0x000000ff0700728c */ /* 0x000fc4000bf25270 */
[----:B------:R-:W-:Y:S01]  /*0400*/  FADD R26, R26, R13 ;  /* 0x0000000d1a1a7221 */ /* 0x000fe20000000000 */
[----:B0-----:R-:W-:-:S04]  /*0410*/  IADD3 R2, P0, PT, R2, 0x80, RZ ;  /* 0x0000008002027810 */ /* 0x001fc80007f1e0ff */
[----:B------:R-:W-:Y:S01]  /*0420*/  IADD3.X R3, PT, PT, RZ, R3, RZ, P0, !PT ;  /* 0x00000003ff037210 */ /* 0x000fe200007fe4ff */
[----:B--2---:R-:W-:Y:S01]  /*0430*/  FADD R27, R27, R14 ;  /* 0x0000000e1b1b7221 */ /* 0x004fe20000000000 */
[----:B------:R-:W-:-:S03]  /*0440*/  FADD R26, R26, R15 ;  /* 0x0000000f1a1a7221 */ /* 0x000fc60000000000 */
[----:B---3--:R-:W-:Y:S01]  /*0450*/  FADD R27, R27, R16 ;  /* 0x000000101b1b7221 */ /* 0x008fe20000000000 */
[----:B------:R-:W-:-:S03]  /*0460*/  FADD R26, R26, R17 ;  /* 0x000000111a1a7221 */ /* 0x000fc60000000000 */
[----:B----4-:R-:W-:Y:S01]  /*0470*/  FADD R27, R27, R22 ;  /* 0x000000161b1b7221 */ /* 0x010fe20000000000 */
[----:B------:R-:W-:-:S03]  /*0480*/  FADD R26, R26, R23 ;  /* 0x000000171a1a7221 */ /* 0x000fc60000000000 */
[----:B-----5:R-:W-:Y:S01]  /*0490*/  FADD R27, R27, R18 ;  /* 0x000000121b1b7221 */ /* 0x020fe20000000000 */
[----:B------:R-:W-:-:S03]  /*04a0*/  FADD R26, R26, R19 ;  /* 0x000000131a1a7221 */ /* 0x000fc60000000000 */
[----:B------:R-:W-:Y:S01]  /*04b0*/  FADD R27, R27, R24 ;  /* 0x000000181b1b7221 */ /* 0x000fe20000000000 */
[----:B------:R-:W-:-:S03]  /*04c0*/  FADD R26, R26, R25 ;  /* 0x000000191a1a7221 */ /* 0x000fc60000000000 */
[----:B------:R-:W-:Y:S01]  /*04d0*/  FADD R27, R27, R4 ;  /* 0x000000041b1b7221 */ /* 0x000fe20000000000 */
[----:B------:R-:W-:-:S03]  /*04e0*/  FADD R26, R26, R5 ;  /* 0x000000051a1a7221 */ /* 0x000fc60000000000 */
[----:B------:R-:W-:Y:S01]  /*04f0*/  FADD R14, R27, R6 ;  /* 0x000000061b0e7221 */ /* 0x000fe20000000000 */
[----:B------:R-:W-:Y:S01]  /*0500*/  FADD R15, R26, R7 ;  /* 0x000000071a0f7221 */ /* 0x000fe20000000000 */
[----:B------:R-:W-:Y:S06]  /*0510*/  BRA.U UP1, `(.L_x_2) ;  /* 0xfffffffd012c7547 */ /* 0x000fec000b83ffff */
.L_x_1:
[----:B------:R-:W-:Y:S05]  /*0520*/  BRA.U !UP0, `(.L_x_0) ;  /* 0x0000000508287547 */ /* 0x000fea000b800000 */
[----:B------:R-:W-:Y:S02]  /*0530*/  UISETP.GE.U32.AND UP0, UPT, UR6, 0x8, UPT ;  /* 0x000000080600788c */ /* 0x000fe4000bf06070 */
[----:B------:R-:W-:-:S04]  /*0540*/  ULOP3.LUT UR7, UR5, 0x7, URZ, 0xc0, !UPT ;  /* 0x0000000705077892 */ /* 0x000fc8000f8ec0ff */
[----:B------:R-:W-:-:S03]  /*0550*/  UISETP.NE.AND UP1, UPT, UR7, URZ, UPT ;  /* 0x000000ff0700728c */ /* 0x000fc6000bf25270 */
[----:B------:R-:W-:Y:S08]  /*0560*/  BRA.U !UP0, `(.L_x_3) ;  /* 0x0000000108787547 */ /* 0x000ff0000b800000 */
[----:B------:R-:W0:Y:S01]  /*0570*/  LDCU.64 UR10, c[0x0][0x388] ;  /* 0x00007100ff0a77ac */ /* 0x000e220008000a00 */
[----:B------:R-:W-:-:S04]  /*0580*/  IADD3 R2, P0, PT, R20, UR4, RZ ;  /* 0x0000000414027c10 */ /* 0x000fc8000ff1e0ff */
[----:B------:R-:W-:Y:S02]  /*0590*/  IADD3.X R3, PT, PT, RZ, R21, RZ, P0, !PT ;  /* 0x00000015ff037210 */ /* 0x000fe400007fe4ff */
[----:B0-----:R-:W-:-:S04]  /*05a0*/  LEA R18, P0, R2, UR10, 0x3 ;  /* 0x0000000a02127c11 */ /* 0x001fc8000f8018ff */
[----:B------:R-:W-:-:S05]  /*05b0*/  LEA.HI.X R19, R2, UR11, R3, 0x3, P0 ;  /* 0x0000000b02137c11 */ /* 0x000fca00080f1c03 */
[----:B------:R-:W2:Y:S04]  /*05c0*/  LDG.E.64.CONSTANT R22, desc[UR8][R18.64] ;  /* 0x0000000812167981 */ /* 0x000ea8000c1e9b00 */
[----:B------:R-:W3:Y:S04]  /*05d0*/  LDG.E.64.CONSTANT R12, desc[UR8][R18.64+0x8] ;  /* 0x00000808120c7981 */ /* 0x000ee8000c1e9b00 */
[----:B------:R-:W4:Y:S04]  /*05e0*/  LDG.E.64.CONSTANT R10, desc[UR8][R18.64+0x10] ;  /* 0x00001008120a7981 */ /* 0x000f28000c1e9b00 */
[----:B------:R-:W5:Y:S04]  /*05f0*/  LDG.E.64.CONSTANT R8, desc[UR8][R18.64+0x18] ;  /* 0x0000180812087981 */ /* 0x000f68000c1e9b00 */
[----:B------:R-:W5:Y:S04]  /*0600*/  LDG.E.64.CONSTANT R6, desc[UR8][R18.64+0x20] ;  /* 0x0000200812067981 */ /* 0x000f68000c1e9b00 */
[----:B------:R-:W5:Y:S04]  /*0610*/  LDG.E.64.CONSTANT R4, desc[UR8][R18.64+0x28] ;  /* 0x0000280812047981 */ /* 0x000f68000c1e9b00 */
[----:B------:R-:W5:Y:S04]  /*0620*/  LDG.E.64.CONSTANT R2, desc[UR8][R18.64+0x30] ;  /* 0x0000300812027981 */ /* 0x000f68000c1e9b00 */
[----:B------:R-:W5:Y:S01]  /*0630*/  LDG.E.64.CONSTANT R16, desc[UR8][R18.64+0x38] ;  /* 0x0000380812107981 */ /* 0x000f62000c1e9b00 */
[----:B------:R-:W-:Y:S01]  /*0640*/  UIADD3 UR4, UPT, UPT, UR4, 0x8, URZ ;  /* 0x0000000804047890 */ /* 0x000fe2000fffe0ff */
        /* <DEDUP_REMOVED lines=13> */
[----:B------:R-:W-:-:S03]  /*0720*/  FADD R2, R14, R3 ;  /* 0x000000030e027221 */ /* 0x000fc60000000000 */
[----:B------:R-:W-:Y:S01]  /*0730*/  FADD R14, R25, R16 ;  /* 0x00000010190e7221 */ /* 0x000fe20000000000 */
[----:B------:R-:W-:-:S07]  /*0740*/  FADD R15, R2, R17 ;  /* 0x00000011020f7221 */ /* 0x000fce0000000000 */
.L_x_3:
        /* <DEDUP_REMOVED lines=22> */
[----:B------:R-:W-:-:S07]  /*08b0*/  FADD R15, R4, R13 ;  /* 0x0000000d040f7221 */ /* 0x000fce0000000000 */
.L_x_4:
[----:B------:R-:W-:Y:S05]  /*08c0*/  BRA.U !UP1, `(.L_x_0) ;  /* 0x0000000109407547 */ /* 0x000fea000b800000 */
[----:B------:R-:W0:Y:S01]  /*08d0*/  LDCU.64 UR6, c[0x0][0x388] ;  /* 0x00007100ff0677ac */ /* 0x000e220008000a00 */
[----:B------:R-:W-:Y:S01]  /*08e0*/  IADD3 R5, P0, PT, R20, UR4, RZ ;  /* 0x0000000414057c10 */ /* 0x000fe2000ff1e0ff */
[----:B------:R-:W-:-:S03]  /*08f0*/  UIADD3 UR5, UPT, UPT, -UR5, URZ, URZ ;  /* 0x000000ff05057290 */ /* 0x000fc6000fffe1ff */
[----:B------:R-:W-:Y:S02]  /*0900*/  IADD3.X R2, PT, PT, RZ, R21, RZ, P0, !PT ;  /* 0x00000015ff027210 */ /* 0x000fe400007fe4ff */
[----:B0-----:R-:W-:-:S04]  /*0910*/  LEA R4, P1, R5, UR6, 0x3 ;  /* 0x0000000605047c11 */ /* 0x001fc8000f8218ff */
[----:B------:R-:W-:-:S09]  /*0920*/  LEA.HI.X R5, R5, UR7, R2, 0x3, P1 ;  /* 0x0000000705057c11 */ /* 0x000fd200088f1c02 */
.L_x_5:
[----:B------:R-:W-:Y:S02]  /*0930*/  MOV R2, R4 ;  /* 0x0000000400027202 */ /* 0x000fe40000000f00 */
[----:B------:R-:W-:-:S06]  /*0940*/  MOV R3, R5 ;  /* 0x0000000500037202 */ /* 0x000fcc0000000f00 */
[----:B------:R-:W2:Y:S01]  /*0950*/  LDG.E.64.CONSTANT R2, desc[UR8][R2.64] ;  /* 0x0000000802027981 */ /* 0x000ea2000c1e9b00 */
[----:B------:R-:W-:Y:S01]  /*0960*/  UIADD3 UR5, UPT, UPT, UR5, 0x1, URZ ;  /* 0x0000000105057890 */ /* 0x000fe2000fffe0ff */
[----:B------:R-:W-:-:S03]  /*0970*/  IADD3 R4, P0, PT, R4, 0x8, RZ ;  /* 0x0000000804047810 */ /* 0x000fc60007f1e0ff */
[----:B------:R-:W-:Y:S01]  /*0980*/  UISETP.NE.AND UP0, UPT, UR5, URZ, UPT ;  /* 0x000000ff0500728c */ /* 0x000fe2000bf05270 */
[----:B------:R-:W-:Y:S01]  /*0990*/  IADD3.X R5, PT, PT, RZ, R5, RZ, P0, !PT ;  /* 0x00000005ff057210 */ /* 0x000fe200007fe4ff */
[----:B--2---:R-:W-:Y:S01]  /*09a0*/  FADD R14, R2, R14 ;  /* 0x0000000e020e7221 */ /* 0x004fe20000000000 */
[----:B------:R-:W-:-:S06]  /*09b0*/  FADD R15, R3, R15 ;  /* 0x0000000f030f7221 */ /* 0x000fcc0000000000 */
[----:B------:R-:W-:Y:S05]  /*09c0*/  BRA.U UP0, `(.L_x_5) ;  /* 0xfffffffd00d87547 */ /* 0x000fea000b83ffff */
.L_x_0:
[----:B------:R-:W0:Y:S02]  /*09d0*/  LDC.64 R2, c[0x0][0x380] ;  /* 0x0000e000ff027b82 */ /* 0x000e240000000a00 */
[----:B0-----:R-:W-:-:S05]  /*09e0*/  IMAD.WIDE R2, R0, 0x8, R2 ;  /* 0x0000000800027825 */ /* 0x001fca00078e0202 */
[----:B------:R-:W-:Y:S01]  /*09f0*/  STG.E.64 desc[UR8][R2.64], R14 ;  /* 0x0000000e02007986 */ /* 0x000fe2000c101b08 */
[----:B------:R-:W-:Y:S05]  /*0a00*/  EXIT ;  /* 0x000000000000794d */ /* 0x000fea0003800000 */
.L_x_6:
[----:B------:R-:W-:-:S00]  /*0a10*/  BRA `(.L_x_6) ;  /* 0xfffffffc00fc7947 */ /* 0x000fc0000383ffff */
[----:B------:R-:W-:-:S00]  /*0a20*/  NOP ;  /* 0x0000000000007918 */ /* 0x000fc00000000000 */
        /* <DEDUP_REMOVED lines=13> */
.L_x_7:


//--------------------- .nv.shared.reserved.0     --------------------------
	.section	.nv.shared.reserved.0,"aw",@nobits
	.weak		__nv_reservedSMEM_offset_0_alias
	.size		__nv_reservedSMEM_offset_0_alias, 0, 64
	.other		__nv_reservedSMEM_offset_0_alias,@"STO_CUDA_RESERVED_SHARED STV_DEFAULT"
__nv_reservedSMEM_offset_0_alias:
	.zero		0
	.zero		64


//--------------------- .nv.global                --------------------------
	.section	.nv.global,"aw",@nobits
.nv.global:
	.type		_ZN34_INTERNAL_375f03e6_4_k_cu_8d297e6e4cuda3std3__48in_placeE,@object
	.size		_ZN34_INTERNAL_375f03e6_4_k_cu_8d297e6e4cuda3std3__48in_placeE,(_ZN34_INTERNAL_375f03e6_4_k_cu_8d297e6e4cuda3std6ranges3__45__cpo8distanceE - _ZN34_INTERNAL_375f03e6_4_k_cu_8d297e6e4cuda3std3__48in_placeE)
_ZN34_INTERNAL_375f03e6_4_k_cu_8d297e6e4cuda3std3__48in_placeE:
	.zero		1
	.type		_ZN34_INTERNAL_375f03e6_4_k_cu_8d297e6e4cuda3std6ranges3__45__cpo8distanceE,@object
	.size		_ZN34_INTERNAL_375f03e6_4_k_cu_8d297e6e4cuda3std6ranges3__45__cpo8distanceE,(_ZN34_INTERNAL_375f03e6_4_k_cu_8d297e6e4cuda3std3__45__cpo6cbeginE - _ZN34_INTERNAL_375f03e6_4_k_cu_8d297e6e4cuda3std6ranges3__45__cpo8distanceE)
_ZN34_INTERNAL_375f03e6_4_k_cu_8d297e6e4cuda3std6ranges3__45__cpo8distanceE:
	.zero		1
	.type		_ZN34_INTERNAL_375f03e6_4_k_cu_8d297e6e4cuda3std3__45__cpo6cbeginE,@object
	.size		_ZN34_INTERNAL_375f03e6_4_k_cu_8d297e6e4cuda3std3__45__cpo6cbeginE,(_ZN34_INTERNAL_375f03e6_4_k_cu_8d297e6e4cuda3std6ranges3__45__cpo7advanceE - _ZN34_INTERNAL_375f03e6_4_k_cu_8d297e6e4cuda3std3__45__cpo6cbeginE)
_ZN34_INTERNAL_375f03e6_4_k_cu_8d297e6e4cuda3std3__45__cpo6cbeginE:
	.zero		1
	.type		_ZN34_INTERNAL_375f03e6_4_k_cu_8d297e6e4cuda3std6ranges3__45__cpo7advanceE,@object
	.size		_ZN34_INTERNAL_375f03e6_4_k_cu_8d297e6e4cuda3std6ranges3__45__cpo7advanceE,(_ZN34_INTERNAL_375f03e6_4_k_cu_8d297e6e4cuda3std3__45__cpo7crbeginE - _ZN34_INTERNAL_375f03e6_4_k_cu_8d297e6e4cuda3std6ranges3__45__cpo7advanceE)
_ZN34_INTERNAL_375f03e6_4_k_cu_8d297e6e4cuda3std6ranges3__45__cpo7advanceE:
	.zero		1
	.type		_ZN34_INTERNAL_375f03e6_4_k_cu_8d297e6e4cuda3std3__45__cpo7crbeginE,@object
	.size		_ZN34_INTERNAL_375f03e6_4_k_cu_8d297e6e4cuda3std3__45__cpo7crbeginE,(_ZN34_INTERNAL_375f03e6_4_k_cu_8d297e6e4cuda3std6ranges3__45__cpo4dataE - _ZN34_INTERNAL_375f03e6_4_k_cu_8d297e6e4cuda3std3__45__cpo7crbeginE)
_ZN34_INTERNAL_375f03e6_4_k_cu_8d297e6e4cuda3std3__45__cpo7crbeginE:
	.zero		1
	.type		_ZN34_INTERNAL_375f03e6_4_k_cu_8d297e6e4cuda3std6ranges3__45__cpo4dataE,@object
	.size		_ZN34_INTERNAL_375f03e6_4_k_cu_8d297e6e4cuda3std6ranges3__45__cpo4dataE,(_ZN34_INTERNAL_375f03e6_4_k_cu_8d297e6e4cuda3std6ranges3__45__cpo5beginE - _ZN34_INTERNAL_375f03e6_4_k_cu_8d297e6e4cuda3std6ranges3__45__cpo4dataE)
_ZN34_INTERNAL_375f03e6_4_k_cu_8d297e6e4cuda3std6ranges3__45__cpo4dataE:
	.zero		1
	.type		_ZN34_INTERNAL_375f03e6_4_k_cu_8d297e6e4cuda3std6ranges3__45__cpo5beginE,@object
	.size		_ZN34_INTERNAL_375f03e6_4_k_cu_8d297e6e4cuda3std6ranges3__45__cpo5beginE,(_ZN34_INTERNAL_375f03e6_4_k_cu_8d297e6e4cuda3std3__436_GLOBAL__N__375f03e6_4_k_cu_8d297e6e6ignoreE - _ZN34_INTERNAL_375f03e6_4_k_cu_8d297e6e4cuda3std6ranges3__45__cpo5beginE)
_ZN34_INTERNAL_375f03e6_4_k_cu_8d297e6e4cuda3std6ranges3__45__cpo5beginE:
	.zero		1
	.type		_ZN34_INTERNAL_375f03e6_4_k_cu_8d297e6e4cuda3std3__436_GLOBAL__N__375f03e6_4_k_cu_8d297e6e6ignoreE,@object
	.size		_ZN34_INTERNAL_375f03e6_4_k_cu_8d297e6e4cuda3std3__436_GLOBAL__N__375f03e6_4_k_cu_8d297e6e6ignoreE,(_ZN34_INTERNAL_375f03e6_4_k_cu_8d297e6e4cuda3std6ranges3__45__cpo4sizeE - _ZN34_INTERNAL_375f03e6_4_k_cu_8d297e6e4cuda3std3__436_GLOBAL__N__375f03e6_4_k_cu_8d297e6e6ignoreE)
_ZN34_INTERNAL_375f03e6_4_k_cu_8d297e6e4cuda3std3__436_GLOBAL__N__375f03e6_4_k_cu_8d297e6e6ignoreE:
	.zero		1
	.type		_ZN34_INTERNAL_375f03e6_4_k_cu_8d297e6e4cuda3std6ranges3__45__cpo4sizeE,@object
	.size		_ZN34_INTERNAL_375f03e6_4_k_cu_8d297e6e4cuda3std6ranges3__45__cpo4sizeE,(_ZN34_INTERNAL_375f03e6_4_k_cu_8d297e6e4cuda3std3__45__cpo5beginE - _ZN34_INTERNAL_375f03e6_4_k_cu_8d297e6e4cuda3std6ranges3__45__cpo4sizeE)
_ZN34_INTERNAL_375f03e6_4_k_cu_8d297e6e4cuda3std6ranges3__45__cpo4sizeE:
	.zero		1
	.type		_ZN34_INTERNAL_375f03e6_4_k_cu_8d297e6e4cuda3std3__45__cpo5beginE,@object
	.size		_ZN34_INTERNAL_375f03e6_4_k_cu_8d297e6e4cuda3std3__45__cpo5beginE,(_ZN34_INTERNAL_375f03e6_4_k_cu_8d297e6e4cuda3std6ranges3__45__cpo6cbeginE - _ZN34_INTERNAL_375f03e6_4_k_cu_8d297e6e4cuda3std3__45__cpo5beginE)
_ZN34_INTERNAL_375f03e6_4_k_cu_8d297e6e4cuda3std3__45__cpo5beginE:
	.zero		1
	.type		_ZN34_INTERNAL_375f03e6_4_k_cu_8d297e6e4cuda3std6ranges3__45__cpo6cbeginE,@object
	.size		_ZN34_INTERNAL_375f03e6_4_k_cu_8d297e6e4cuda3std6ranges3__45__cpo6cbeginE,(_ZN34_INTERNAL_375f03e6_4_k_cu_8d297e6e4cuda3std3__45__cpo6rbeginE - _ZN34_INTERNAL_375f03e6_4_k_cu_8d297e6e4cuda3std6ranges3__45__cpo6cbeginE)
_ZN34_INTERNAL_375f03e6_4_k_cu_8d297e6e4cuda3std6ranges3__45__cpo6cbeginE:
	.zero		1
	.type		_ZN34_INTERNAL_375f03e6_4_k_cu_8d297e6e4cuda3std3__45__cpo6rbeginE,@object
	.size		_ZN34_INTERNAL_375f03e6_4_k_cu_8d297e6e4cuda3std3__45__cpo6rbeginE,(_ZN34_INTERNAL_375f03e6_4_k_cu_8d297e6e4cuda3std6ranges3__45__cpo4nextE - _ZN34_INTERNAL_375f03e6_4_k_cu_8d297e6e4cuda3std3__45__cpo6rbeginE)
_ZN34_INTERNAL_375f03e6_4_k_cu_8d297e6e4cuda3std3__45__cpo6rbeginE:
	.zero		1
	.type		_ZN34_INTERNAL_375f03e6_4_k_cu_8d297e6e4cuda3std6ranges3__45__cpo4nextE,@object
	.size		_ZN34_INTERNAL_375f03e6_4_k_cu_8d297e6e4cuda3std6ranges3__45__cpo4nextE,(_ZN34_INTERNAL_375f03e6_4_k_cu_8d297e6e4cuda3std6ranges3__45__cpo4swapE - _ZN34_INTERNAL_375f03e6_4_k_cu_8d297e6e4cuda3std6ranges3__45__cpo4nextE)
_ZN34_INTERNAL_375f03e6_4_k_cu_8d297e6e4cuda3std6ranges3__45__cpo4nextE:
	.zero		1
	.type		_ZN34_INTERNAL_375f03e6_4_k_cu_8d297e6e4cuda3std6ranges3__45__cpo4swapE,@object
	.size		_ZN34_INTERNAL_375f03e6_4_k_cu_8d297e6e4cuda3std6ranges3__45__cpo4swapE,(_ZN34_INTERNAL_375f03e6_4_k_cu_8d297e6e4cuda3std3__420unreachable_sentinelE - _ZN34_INTERNAL_375f03e6_4_k_cu_8d297e6e4cuda3std6ranges3__45__cpo4swapE)
_ZN34_INTERNAL_375f03e6_4_k_cu_8d297e6e4cuda3std6ranges3__45__cpo4swapE:
	.zero		1
	.type		_ZN34_INTERNAL_375f03e6_4_k_cu_8d297e6e4cuda3std3__420unreachable_sentinelE,@object
	.size		_ZN34_INTERNAL_375f03e6_4_k_cu_8d297e6e4cuda3std3__420unreachable_sentinelE,(_ZN34_INTERNAL_375f03e6_4_k_cu_8d297e6e6thrust24THRUST_300001_SM_1000_NS6system6detail10sequential3seqE - _ZN34_INTERNAL_375f03e6_4_k_cu_8d297e6e4cuda3std3__420unreachable_sentinelE)
_ZN34_INTERNAL_375f03e6_4_k_cu_8d297e6e4cuda3std3__420unreachable_sentinelE:
	.zero		1
	.type		_ZN34_INTERNAL_375f03e6_4_k_cu_8d297e6e6thrust24THRUST_300001_SM_1000_NS6system6detail10sequential3seqE,@object
	.size		_ZN34_INTERNAL_375f03e6_4_k_cu_8d297e6e6thrust24THRUST_300001_SM_1000_NS6system6detail10sequential3seqE,(_ZN34_INTERNAL_375f03e6_4_k_cu_8d297e6e4cuda3std3__45__cpo4cendE - _ZN34_INTERNAL_375f03e6_4_k_cu_8d297e6e6thrust24THRUST_300001_SM_1000_NS6system6detail10sequential3seqE)
_ZN34_INTERNAL_375f03e6_4_k_cu_8d297e6e6thrust24THRUST_300001_SM_1000_NS6system6detail10sequential3seqE:
	.zero		1
	.type		_ZN34_INTERNAL_375f03e6_4_k_cu_8d297e6e4cuda3std3__45__cpo4cendE,@object
	.size		_ZN34_INTERNAL_375f03e6_4_k_cu_8d297e6e4cuda3std3__45__cpo4cendE,(_ZN34_INTERNAL_375f03e6_4_k_cu_8d297e6e4cuda3std6ranges3__45__cpo9iter_swapE - _ZN34_INTERNAL_375f03e6_4_k_cu_8d297e6e4cuda3std3__45__cpo4cendE)
_ZN34_INTERNAL_375f03e6_4_k_cu_8d297e6e4cuda3std3__45__cpo4cendE:
	.zero		1
	.type		_ZN34_INTERNAL_375f03e6_4_k_cu_8d297e6e4cuda3std6ranges3__45__cpo9iter_swapE,@object
	.size		_ZN34_INTERNAL_375f03e6_4_k_cu_8d297e6e4cuda3std6ranges3__45__cpo9iter_swapE,(_ZN34_INTERNAL_375f03e6_4_k_cu_8d297e6e4cuda3std3__45__cpo5crendE - _ZN34_INTERNAL_375f03e6_4_k_cu_8d297e6e4cuda3std6ranges3__45__cpo9iter_swapE)
_ZN34_INTERNAL_375f03e6_4_k_cu_8d297e6e4cuda3std6ranges3__45__cpo9iter_swapE:
	.zero		1
	.type		_ZN34_INTERNAL_375f03e6_4_k_cu_8d297e6e4cuda3std3__45__cpo5crendE,@object
	.size		_ZN34_INTERNAL_375f03e6_4_k_cu_8d297e6e4cuda3std3__45__cpo5crendE,(_ZN34_INTERNAL_375f03e6_4_k_cu_8d297e6e4cuda3std6ranges3__45__cpo5cdataE - _ZN34_INTERNAL_375f03e6_4_k_cu_8d297e6e4cuda3std3__45__cpo5crendE)
_ZN34_INTERNAL_375f03e6_4_k_cu_8d297e6e4cuda3std3__45__cpo5crendE:
	.zero		1
	.type		_ZN34_INTERNAL_375f03e6_4_k_cu_8d297e6e4cuda3std6ranges3__45__cpo5cdataE,@object
	.size		_ZN34_INTERNAL_375f03e6_4_k_cu_8d297e6e4cuda3std6ranges3__45__cpo5cdataE,(_ZN34_INTERNAL_375f03e6_4_k_cu_8d297e6e4cuda3std6ranges3__45__cpo3endE - _ZN34_INTERNAL_375f03e6_4_k_cu_8d297e6e4cuda3std6ranges3__45__cpo5cdataE)
_ZN34_INTERNAL_375f03e6_4_k_cu_8d297e6e4cuda3std6ranges3__45__cpo5cdataE:
	.zero		1
	.type		_ZN34_INTERNAL_375f03e6_4_k_cu_8d297e6e4cuda3std6ranges3__45__cpo3endE,@object
	.size		_ZN34_INTERNAL_375f03e6_4_k_cu_8d297e6e4cuda3std6ranges3__45__cpo3endE,(_ZN34_INTERNAL_375f03e6_4_k_cu_8d297e6e4cuda3std3__419piecewise_constructE - _ZN34_INTERNAL_375f03e6_4_k_cu_8d297e6e4cuda3std6ranges3__45__cpo3endE)
_ZN34_INTERNAL_375f03e6_4_k_cu_8d297e6e4cuda3std6ranges3__45__cpo3endE:
	.zero		1
	.type		_ZN34_INTERNAL_375f03e6_4_k_cu_8d297e6e4cuda3std3__419piecewise_constructE,@object
	.size		_ZN34_INTERNAL_375f03e6_4_k_cu_8d297e6e4cuda3std3__419piecewise_constructE,(_ZN34_INTERNAL_375f03e6_4_k_cu_8d297e6e4cuda3std6ranges3__45__cpo5ssizeE - _ZN34_INTERNAL_375f03e6_4_k_cu_8d297e6e4cuda3std3__419piecewise_constructE)
_ZN34_INTERNAL_375f03e6_4_k_cu_8d297e6e4cuda3std3__419piecewise_constructE:
	.zero		1
	.type		_ZN34_INTERNAL_375f03e6_4_k_cu_8d297e6e4cuda3std6ranges3__45__cpo5ssizeE,@object
	.size		_ZN34_INTERNAL_375f03e6_4_k_cu_8d297e6e4cuda3std6ranges3__45__cpo5ssizeE,(_ZN34_INTERNAL_375f03e6_4_k_cu_8d297e6e4cuda3std3__45__cpo3endE - _ZN34_INTERNAL_375f03e6_4_k_cu_8d297e6e4cuda3std6ranges3__45__cpo5ssizeE)
_ZN34_INTERNAL_375f03e6_4_k_cu_8d297e6e4cuda3std6ranges3__45__cpo5ssizeE:
	.zero		1
	.type		_ZN34_INTERNAL_375f03e6_4_k_cu_8d297e6e4cuda3std3__45__cpo3endE,@object
	.size		_ZN34_INTERNAL_375f03e6_4_k_cu_8d297e6e4cuda3std3__45__cpo3endE,(_ZN34_INTERNAL_375f03e6_4_k_cu_8d297e6e4cuda3std6ranges3__45__cpo4cendE - _ZN34_INTERNAL_375f03e6_4_k_cu_8d297e6e4cuda3std3__45__cpo3endE)
_ZN34_INTERNAL_375f03e6_4_k_cu_8d297e6e4cuda3std3__45__cpo3endE:
	.zero		1
	.type		_ZN34_INTERNAL_375f03e6_4_k_cu_8d297e6e4cuda3std6ranges3__45__cpo4cendE,@object
	.size		_ZN34_INTERNAL_375f03e6_4_k_cu_8d297e6e4cuda3std6ranges3__45__cpo4cendE,(_ZN34_INTERNAL_375f03e6_4_k_cu_8d297e6e4cuda3std3__45__cpo4rendE - _ZN34_INTERNAL_375f03e6_4_k_cu_8d297e6e4cuda3std6ranges3__45__cpo4cendE)
_ZN34_INTERNAL_375f03e6_4_k_cu_8d297e6e4cuda3std6ranges3__45__cpo4cendE:
	.zero		1
	.type		_ZN34_INTERNAL_375f03e6_4_k_cu_8d297e6e4cuda3std3__45__cpo4rendE,@object
	.size		_ZN34_INTERNAL_375f03e6_4_k_cu_8d297e6e4cuda3std3__45__cpo4rendE,(_ZN34_INTERNAL_375f03e6_4_k_cu_8d297e6e4cuda3std6ranges3__45__cpo4prevE - _ZN34_INTERNAL_375f03e6_4_k_cu_8d297e6e4cuda3std3__45__cpo4rendE)
_ZN34_INTERNAL_375f03e6_4_k_cu_8d297e6e4cuda3std3__45__cpo4rendE:
	.zero		1
	.type		_ZN34_INTERNAL_375f03e6_4_k_cu_8d297e6e4cuda3std6ranges3__45__cpo4prevE,@object
	.size		_ZN34_INTERNAL_375f03e6_4_k_cu_8d297e6e4cuda3std6ranges3__45__cpo4prevE,(_ZN34_INTERNAL_375f03e6_4_k_cu_8d297e6e4cuda3std6ranges3__45__cpo9iter_moveE - _ZN34_INTERNAL_375f03e6_4_k_cu_8d297e6e4cuda3std6ranges3__45__cpo4prevE)
_ZN34_INTERNAL_375f03e6_4_k_cu_8d297e6e4cuda3std6ranges3__45__cpo4prevE:
	.zero		1
	.type		_ZN34_INTERNAL_375f03e6_4_k_cu_8d297e6e4cuda3std6ranges3__45__cpo9iter_moveE,@object
	.size		_ZN34_INTERNAL_375f03e6_4_k_cu_8d297e6e4cuda3std6ranges3__45__cpo9iter_moveE,(.L_13 - _ZN34_INTERNAL_375f03e6_4_k_cu_8d297e6e4cuda3std6ranges3__45__cpo9iter_moveE)
_ZN34_INTERNAL_375f03e6_4_k_cu_8d297e6e4cuda3std6ranges3__45__cpo9iter_moveE:
	.zero		1
.L_13:


//--------------------- .nv.constant0._Z14coeffSumKernelPN6thrust24THRUST_300001_SM_1000_NS7complexIfEEPKS2_ii --------------------------
	.section	.nv.constant0._Z14coeffSumKernelPN6thrust24THRUST_300001_SM_1000_NS7complexIfEEPKS2_ii,"a",@progbits
	.sectionflags	@""
	.align	4
.nv.constant0._Z14coeffSumKernelPN6thrust24THRUST_300001_SM_1000_NS7complexIfEEPKS2_ii:
	.zero		920


//--------------------- SYMBOLS --------------------------

	.type		.nv.reservedSmem.offset0,@object
	.size		.nv.reservedSmem.offset0,0x4
